//
// Generated by NVIDIA NVVM Compiler
//
// Compiler Build ID: CL-36424714
// Cuda compilation tools, release 13.0, V13.0.88
// Based on NVVM 20.0.0
//

.version 9.0
.target sm_100
.address_size 64

	// .globl	RegressionLoss

.visible .entry RegressionLoss(
	.param .u64 .ptr .align 1 RegressionLoss_param_0,
	.param .u64 .ptr .align 1 RegressionLoss_param_1,
	.param .u64 .ptr .align 1 RegressionLoss_param_2,
	.param .u64 .ptr .align 1 RegressionLoss_param_3
)
{
	.reg .b32 	%r<5>;
	.reg .b64 	%rd<13>;
	.reg .b64 	%fd<7>;

	ld.param.u64 	%rd1, [RegressionLoss_param_0];
	ld.param.u64 	%rd2, [RegressionLoss_param_1];
	ld.param.u64 	%rd3, [RegressionLoss_param_2];
	ld.param.u64 	%rd4, [RegressionLoss_param_3];
	cvta.to.global.u64 	%rd5, %rd1;
	cvta.to.global.u64 	%rd6, %rd2;
	cvta.to.global.u64 	%rd7, %rd4;
	cvta.to.global.u64 	%rd8, %rd3;
	mov.u32 	%r1, %ntid.x;
	mov.u32 	%r2, %ctaid.x;
	mov.u32 	%r3, %tid.x;
	mad.lo.s32 	%r4, %r1, %r2, %r3;
	mul.wide.s32 	%rd9, %r4, 8;
	add.s64 	%rd10, %rd8, %rd9;
	ld.global.f64 	%fd1, [%rd10];
	add.s64 	%rd11, %rd7, %rd9;
	ld.global.f64 	%fd2, [%rd11];
	sub.f64 	%fd3, %fd1, %fd2;
	add.s64 	%rd12, %rd6, %rd9;
	st.global.f64 	[%rd12], %fd3;
	mul.f64 	%fd4, %fd3, %fd3;
	mul.f64 	%fd5, %fd4, 0d3FE0000000000000;
	atom.global.add.f64 	%fd6, [%rd5], %fd5;
	ret;

}


// ===== COMPILED SASS (sm_100) =====

	.target	sm_100

	.elftype	@"ET_EXEC"


//--------------------- .note.nv.tkinfo           --------------------------
	.section	.note.nv.tkinfo,"",@"SHT_NOTE"
	.sectionflags	@"SHF_NOTE_NV_TKINFO"
	.tkinfo
        /*0018*/ 	.word	0x00000002
        /*0030*/ 	.string	""
        /*0030*/ 	.string	"ptxas"
        /*0030*/ 	.string	"Cuda compilation tools, release 13.0, V13.0.88"
        /*0030*/ 	.string	"Build cuda_13.0.r13.0/compiler.36424714_0"
        /*0030*/ 	.string	"-arch sm_100 -m 64 "



//--------------------- .note.nv.cuinfo           --------------------------
	.section	.note.nv.cuinfo,"",@"SHT_NOTE"
	.sectionflags	@"SHF_NOTE_NV_CUINFO"
        /*0018*/ 	.short	0x0002
        /*001a*/ 	.short	0x0064
        /*001c*/ 	.short	0x0082
	.zero		2


//--------------------- .nv.info                  --------------------------
	.section	.nv.info,"",@"SHT_CUDA_INFO"
	.align	4


	//----- nvinfo : EIATTR_REGCOUNT
	.align		4
        /*0000*/ 	.byte	0x04, 0x2f
        /*0002*/ 	.short	(.L_1 - .L_0)
	.align		4
.L_0:
        /*0004*/ 	.word	index@(RegressionLoss)
        /*0008*/ 	.word	0x00000014


	//----- nvinfo : EIATTR_FRAME_SIZE
	.align		4
.L_1:
        /*000c*/ 	.byte	0x04, 0x11
        /*000e*/ 	.short	(.L_3 - .L_2)
	.align		4
.L_2:
        /*0010*/ 	.word	index@(RegressionLoss)
        /*0014*/ 	.word	0x00000000


	//----- nvinfo : EIATTR_MIN_STACK_SIZE
	.align		4
.L_3:
        /*0018*/ 	.byte	0x04, 0x12
        /*001a*/ 	.short	(.L_5 - .L_4)
	.align		4
.L_4:
        /*001c*/ 	.word	index@(RegressionLoss)
        /*0020*/ 	.word	0x00000000
.L_5:


//--------------------- .nv.compat                --------------------------
	.section	.nv.compat,"",@"SHT_CUDA_COMPAT_INFO"
	.align	4
        /*0000*/ 	.byte	0x02, 0x09, 0x00, 0x00, 0x02, 0x02, 0x01, 0x00, 0x02, 0x05, 0x05, 0x00, 0x03, 0x07, 0x01, 0x01
        /*0010*/ 	.byte	0x02, 0x03, 0x00, 0x00, 0x02, 0x06, 0x01, 0x00, 0x04, 0x0b, 0x08, 0x00, 0x01, 0x00, 0x00, 0x00
        /*0020*/ 	.byte	0x00, 0x00, 0x00, 0x00


//--------------------- .nv.info.RegressionLoss   --------------------------
	.section	.nv.info.RegressionLoss,"",@"SHT_CUDA_INFO"
	.sectionflags	@""
	.align	4


	//----- nvinfo : EIATTR_CUDA_API_VERSION
	.align		4
        /*0000*/ 	.byte	0x04, 0x37
        /*0002*/ 	.short	(.L_7 - .L_6)
.L_6:
        /*0004*/ 	.word	0x00000082


	//----- nvinfo : EIATTR_KPARAM_INFO
	.align		4
.L_7:
        /*0008*/ 	.byte	0x04, 0x17
        /*000a*/ 	.short	(.L_9 - .L_8)
.L_8:
        /*000c*/ 	.word	0x00000000
        /*0010*/ 	.short	0x0003
        /*0012*/ 	.short	0x0018
        /*0014*/ 	.byte	0x00, 0xf5, 0x21, 0x00


	//----- nvinfo : EIATTR_KPARAM_INFO
	.align		4
.L_9:
        /*0018*/ 	.byte	0x04, 0x17
        /*001a*/ 	.short	(.L_11 - .L_10)
.L_10:
        /*001c*/ 	.word	0x00000000
        /*0020*/ 	.short	0x0002
        /*0022*/ 	.short	0x0010
        /*0024*/ 	.byte	0x00, 0xf5, 0x21, 0x00


	//----- nvinfo : EIATTR_KPARAM_INFO
	.align		4
.L_11:
        /*0028*/ 	.byte	0x04, 0x17
        /*002a*/ 	.short	(.L_13 - .L_12)
.L_12:
        /*002c*/ 	.word	0x00000000
        /*0030*/ 	.short	0x0001
        /*0032*/ 	.short	0x0008
        /*0034*/ 	.byte	0x00, 0xf5, 0x21, 0x00


	//----- nvinfo : EIATTR_KPARAM_INFO
	.align		4
.L_13:
        /*0038*/ 	.byte	0x04, 0x17
        /*003a*/ 	.short	(.L_15 - .L_14)
.L_14:
        /*003c*/ 	.word	0x00000000
        /*0040*/ 	.short	0x0000
        /*0042*/ 	.short	0x0000
        /*0044*/ 	.byte	0x00, 0xf5, 0x21, 0x00


	//----- nvinfo : EIATTR_SPARSE_MMA_MASK
	.align		4
.L_15:
        /*0048*/ 	.byte	0x03, 0x50
        /*004a*/ 	.short	0x0000


	//----- nvinfo : EIATTR_MAXREG_COUNT
	.align		4
        /*004c*/ 	.byte	0x03, 0x1b
        /*004e*/ 	.short	0x00ff


	//----- nvinfo : EIATTR_MERCURY_ISA_VERSION
	.align		4
        /*0050*/ 	.byte	0x03, 0x5f
        /*0052*/ 	.short	0x0101


	//----- nvinfo : EIATTR_VRC_CTA_INIT_COUNT
	.align		4
        /*0054*/ 	.byte	0x02, 0x4a
	.zero		1
	.zero		1


	//----- nvinfo : EIATTR_EXIT_INSTR_OFFSETS
	.align		4
        /*0058*/ 	.byte	0x04, 0x1c
        /*005a*/ 	.short	(.L_17 - .L_16)


	//   ....[0]....
.L_16:
        /*005c*/ 	.word	0x00000140


	//----- nvinfo : EIATTR_CBANK_PARAM_SIZE
	.align		4
.L_17:
        /*0060*/ 	.byte	0x03, 0x19
        /*0062*/ 	.short	0x0020


	//----- nvinfo : EIATTR_PARAM_CBANK
	.align		4
        /*0064*/ 	.byte	0x04, 0x0a
        /*0066*/ 	.short	(.L_19 - .L_18)
	.align		4
.L_18:
        /*0068*/ 	.word	index@(.nv.constant0.RegressionLoss)
        /*006c*/ 	.short	0x0380
        /*006e*/ 	.short	0x0020


	//----- nvinfo : EIATTR_SW_WAR
	.align		4
.L_19:
        /*0070*/ 	.byte	0x04, 0x36
        /*0072*/ 	.short	(.L_21 - .L_20)
.L_20:
        /*0074*/ 	.word	0x00000008
.L_21:


//--------------------- .nv.callgraph             --------------------------
	.section	.nv.callgraph,"",@"SHT_CUDA_CALLGRAPH"
	.align	4
	.sectionentsize	8
	.align		4
        /*0000*/ 	.word	0x00000000
	.align		4
        /*0004*/ 	.word	0xffffffff
	.align		4
        /*0008*/ 	.word	0x00000000
	.align		4
        /*000c*/ 	.word	0xfffffffe
	.align		4
        /*0010*/ 	.word	0x00000000
	.align		4
        /*0014*/ 	.word	0xfffffffd
	.align		4
        /*0018*/ 	.word	0x00000000
	.align		4
        /*001c*/ 	.word	0xfffffffc


//--------------------- .text.RegressionLoss      --------------------------
	.section	.text.RegressionLoss,"ax",@progbits
	.align	128
        .global         RegressionLoss
        .type           RegressionLoss,@function
        .size           RegressionLoss,(.L_x_1 - RegressionLoss)
        .other          RegressionLoss,@"STO_CUDA_ENTRY STV_DEFAULT"
RegressionLoss:
.text.RegressionLoss:
[----:B------:R-:W-:Y:S01]  /*0000*/  LDC R1, c[0x0][0x37c] ;  /* 0x0000df00ff017b82 */ /* 0x000fe20000000800 */
[----:B------:R-:W0:Y:S07]  /*0010*/  S2R R17, SR_CTAID.X ;  /* 0x0000000000117919 */ /* 0x000e2e0000002500 */
[----:B------:R-:W1:Y:S01]  /*0020*/  LDC.64 R2, c[0x0][0x390] ;  /* 0x0000e400ff027b82 */ /* 0x000e620000000a00 */
[----:B------:R-:W0:Y:S01]  /*0030*/  LDCU UR6, c[0x0][0x360] ;  /* 0x00006c00ff0677ac */ /* 0x000e220008000800 */
[----:B------:R-:W0:Y:S01]  /*0040*/  S2R R0, SR_TID.X ;  /* 0x0000000000007919 */ /* 0x000e220000002100 */
[----:B------:R-:W2:Y:S05]  /*0050*/  LDCU.64 UR4, c[0x0][0x358] ;  /* 0x00006b00ff0477ac */ /* 0x000eaa0008000a00 */
[----:B------:R-:W3:Y:S08]  /*0060*/  LDC.64 R4, c[0x0][0x398] ;  /* 0x0000e600ff047b82 */ /* 0x000ef00000000a00 */
[----:B------:R-:W4:Y:S01]  /*0070*/  LDC.64 R14, c[0x0][0x388] ;  /* 0x0000e200ff0e7b82 */ /* 0x000f220000000a00 */
[----:B0-----:R-:W-:-:S04]  /*0080*/  IMAD R17, R17, UR6, R0 ;  /* 0x0000000611117c24 */ /* 0x001fc8000f8e0200 */
[----:B-1----:R-:W-:-:S04]  /*0090*/  IMAD.WIDE R2, R17, 0x8, R2 ;  /* 0x0000000811027825 */ /* 0x002fc800078e0202 */
[----:B---3--:R-:W-:Y:S02]  /*00a0*/  IMAD.WIDE R4, R17, 0x8, R4 ;  /* 0x0000000811047825 */ /* 0x008fe400078e0204 */
[----:B--2---:R-:W2:Y:S04]  /*00b0*/  LDG.E.64 R2, desc[UR4][R2.64] ;  /* 0x0000000402027981 */ /* 0x004ea8000c1e1b00 */
[----:B------:R-:W2:Y:S01]  /*00c0*/  LDG.E.64 R4, desc[UR4][R4.64] ;  /* 0x0000000404047981 */ /* 0x000ea2000c1e1b00 */
[----:B------:R-:W0:Y:S01]  /*00d0*/  LDC.64 R12, c[0x0][0x380] ;  /* 0x0000e000ff0c7b82 */ /* 0x000e220000000a00 */
[----:B--2---:R-:W-:-:S08]  /*00e0*/  DADD R6, R2, -R4 ;  /* 0x0000000002067229 */ /* 0x004fd00000000804 */
[----:B------:R-:W-:-:S08]  /*00f0*/  DMUL R8, R6, R6 ;  /* 0x0000000606087228 */ /* 0x000fd00000000000 */
[----:B------:R-:W-:Y:S01]  /*0100*/  DMUL R10, R8, 0.5 ;  /* 0x3fe00000080a7828 */ /* 0x000fe20000000000 */
[----:B----4-:R-:W-:-:S05]  /*0110*/  IMAD.WIDE R8, R17, 0x8, R14 ;  /* 0x0000000811087825 */ /* 0x010fca00078e020e */
[----:B------:R-:W-:Y:S04]  /*0120*/  STG.E.64 desc[UR4][R8.64], R6 ;  /* 0x0000000608007986 */ /* 0x000fe8000c101b04 */
[----:B0-----:R-:W-:Y:S01]  /*0130*/  REDG.E.ADD.F64.RN.STRONG.GPU desc[UR4][R12.64], R10 ;  /* 0x0000000a0c0079a6 */ /* 0x001fe2000c12ff04 */
[----:B------:R-:W-:Y:S05]  /*0140*/  EXIT ;  /* 0x000000000000794d */ /* 0x000fea0003800000 */
.L_x_0:
[----:B------:R-:W-:-:S00]  /*0150*/  BRA `(.L_x_0) ;  /* 0xfffffffc00fc7947 */ /* 0x000fc0000383ffff */
[----:B------:R-:W-:-:S00]  /*0160*/  NOP ;  /* 0x0000000000007918 */ /* 0x000fc00000000000 */
        /* <DEDUP_REMOVED lines=9> */
.L_x_1:


//--------------------- .nv.shared.reserved.0     --------------------------
	.section	.nv.shared.reserved.0,"aw",@nobits
	.weak		__nv_reservedSMEM_offset_0_alias
	.size		__nv_reservedSMEM_offset_0_alias, 0, 64
	.other		__nv_reservedSMEM_offset_0_alias,@"STO_CUDA_RESERVED_SHARED STV_DEFAULT"
__nv_reservedSMEM_offset_0_alias:
	.zero		0
	.zero		64


//--------------------- .nv.constant0.RegressionLoss --------------------------
	.section	.nv.constant0.RegressionLoss,"a",@progbits
	.sectionflags	@""
	.align	4
.nv.constant0.RegressionLoss:
	.zero		928


//--------------------- SYMBOLS --------------------------

	.type		.nv.reservedSmem.offset0,@object
	.size		.nv.reservedSmem.offset0,0x4
